//
// Generated by NVIDIA NVVM Compiler
//
// Compiler Build ID: CL-36424714
// Cuda compilation tools, release 13.0, V13.0.88
// Based on NVVM 20.0.0
//

.version 9.0
.target sm_100
.address_size 64

	// .globl	_Z14enqueue_kernelPjS_jS_

.visible .entry _Z14enqueue_kernelPjS_jS_(
	.param .u64 .ptr .align 1 _Z14enqueue_kernelPjS_jS__param_0,
	.param .u64 .ptr .align 1 _Z14enqueue_kernelPjS_jS__param_1,
	.param .u32 _Z14enqueue_kernelPjS_jS__param_2,
	.param .u64 .ptr .align 1 _Z14enqueue_kernelPjS_jS__param_3
)
{
	.reg .pred 	%p<3>;
	.reg .b32 	%r<9>;
	.reg .b64 	%rd<11>;

	ld.param.u64 	%rd1, [_Z14enqueue_kernelPjS_jS__param_0];
	ld.param.u64 	%rd2, [_Z14enqueue_kernelPjS_jS__param_1];
	ld.param.u32 	%r3, [_Z14enqueue_kernelPjS_jS__param_2];
	ld.param.u64 	%rd3, [_Z14enqueue_kernelPjS_jS__param_3];
	mov.u32 	%r4, %ctaid.x;
	mov.u32 	%r5, %ntid.x;
	mov.u32 	%r6, %tid.x;
	mad.lo.s32 	%r1, %r4, %r5, %r6;
	setp.ge.u32 	%p1, %r1, %r3;
	@%p1 bra 	$L__BB0_3;
	cvta.to.global.u64 	%rd4, %rd1;
	mul.wide.u32 	%rd5, %r1, 4;
	add.s64 	%rd6, %rd4, %rd5;
	ld.global.u32 	%r2, [%rd6];
	and.b32  	%r7, %r2, 1;
	setp.eq.b32 	%p2, %r7, 1;
	@%p2 bra 	$L__BB0_3;
	cvta.to.global.u64 	%rd7, %rd3;
	atom.global.add.u32 	%r8, [%rd7], 1;
	cvta.to.global.u64 	%rd8, %rd2;
	mul.wide.u32 	%rd9, %r8, 4;
	add.s64 	%rd10, %rd8, %rd9;
	st.global.u32 	[%rd10], %r2;
$L__BB0_3:
	ret;

}


// ===== COMPILED SASS (sm_100) =====

	.target	sm_100

	.elftype	@"ET_EXEC"


//--------------------- .note.nv.tkinfo           --------------------------
	.section	.note.nv.tkinfo,"",@"SHT_NOTE"
	.sectionflags	@"SHF_NOTE_NV_TKINFO"
	.tkinfo
        /*0018*/ 	.word	0x00000002
        /*0030*/ 	.string	""
        /*0030*/ 	.string	"ptxas"
        /*0030*/ 	.string	"Cuda compilation tools, release 13.0, V13.0.88"
        /*0030*/ 	.string	"Build cuda_13.0.r13.0/compiler.36424714_0"
        /*0030*/ 	.string	"-arch sm_100 -m 64 "



//--------------------- .note.nv.cuinfo           --------------------------
	.section	.note.nv.cuinfo,"",@"SHT_NOTE"
	.sectionflags	@"SHF_NOTE_NV_CUINFO"
        /*0018*/ 	.short	0x0002
        /*001a*/ 	.short	0x0064
        /*001c*/ 	.short	0x0082
	.zero		2


//--------------------- .nv.info                  --------------------------
	.section	.nv.info,"",@"SHT_CUDA_INFO"
	.align	4


	//----- nvinfo : EIATTR_REGCOUNT
	.align		4
        /*0000*/ 	.byte	0x04, 0x2f
        /*0002*/ 	.short	(.L_1 - .L_0)
	.align		4
.L_0:
        /*0004*/ 	.word	index@(_Z14enqueue_kernelPjS_jS_)
        /*0008*/ 	.word	0x0000000e


	//----- nvinfo : EIATTR_FRAME_SIZE
	.align		4
.L_1:
        /*000c*/ 	.byte	0x04, 0x11
        /*000e*/ 	.short	(.L_3 - .L_2)
	.align		4
.L_2:
        /*0010*/ 	.word	index@(_Z14enqueue_kernelPjS_jS_)
        /*0014*/ 	.word	0x00000000


	//----- nvinfo : EIATTR_MIN_STACK_SIZE
	.align		4
.L_3:
        /*0018*/ 	.byte	0x04, 0x12
        /*001a*/ 	.short	(.L_5 - .L_4)
	.align		4
.L_4:
        /*001c*/ 	.word	index@(_Z14enqueue_kernelPjS_jS_)
        /*0020*/ 	.word	0x00000000
.L_5:


//--------------------- .nv.compat                --------------------------
	.section	.nv.compat,"",@"SHT_CUDA_COMPAT_INFO"
	.align	4
        /*0000*/ 	.byte	0x02, 0x09, 0x00, 0x00, 0x02, 0x02, 0x01, 0x00, 0x02, 0x05, 0x05, 0x00, 0x03, 0x07, 0x01, 0x01
        /*0010*/ 	.byte	0x02, 0x03, 0x00, 0x00, 0x02, 0x06, 0x01, 0x00, 0x04, 0x0b, 0x08, 0x00, 0x09, 0x00, 0x00, 0x00
        /*0020*/ 	.byte	0x00, 0x00, 0x00, 0x00


//--------------------- .nv.info._Z14enqueue_kernelPjS_jS_ --------------------------
	.section	.nv.info._Z14enqueue_kernelPjS_jS_,"",@"SHT_CUDA_INFO"
	.sectionflags	@""
	.align	4


	//----- nvinfo : EIATTR_CUDA_API_VERSION
	.align		4
        /*0000*/ 	.byte	0x04, 0x37
        /*0002*/ 	.short	(.L_7 - .L_6)
.L_6:
        /*0004*/ 	.word	0x00000082


	//----- nvinfo : EIATTR_KPARAM_INFO
	.align		4
.L_7:
        /*0008*/ 	.byte	0x04, 0x17
        /*000a*/ 	.short	(.L_9 - .L_8)
.L_8:
        /*000c*/ 	.word	0x00000000
        /*0010*/ 	.short	0x0003
        /*0012*/ 	.short	0x0018
        /*0014*/ 	.byte	0x00, 0xf5, 0x21, 0x00


	//----- nvinfo : EIATTR_KPARAM_INFO
	.align		4
.L_9:
        /*0018*/ 	.byte	0x04, 0x17
        /*001a*/ 	.short	(.L_11 - .L_10)
.L_10:
        /*001c*/ 	.word	0x00000000
        /*0020*/ 	.short	0x0002
        /*0022*/ 	.short	0x0010
        /*0024*/ 	.byte	0x00, 0xf0, 0x11, 0x00


	//----- nvinfo : EIATTR_KPARAM_INFO
	.align		4
.L_11:
        /*0028*/ 	.byte	0x04, 0x17
        /*002a*/ 	.short	(.L_13 - .L_12)
.L_12:
        /*002c*/ 	.word	0x00000000
        /*0030*/ 	.short	0x0001
        /*0032*/ 	.short	0x0008
        /*0034*/ 	.byte	0x00, 0xf5, 0x21, 0x00


	//----- nvinfo : EIATTR_KPARAM_INFO
	.align		4
.L_13:
        /*0038*/ 	.byte	0x04, 0x17
        /*003a*/ 	.short	(.L_15 - .L_14)
.L_14:
        /*003c*/ 	.word	0x00000000
        /*0040*/ 	.short	0x0000
        /*0042*/ 	.short	0x0000
        /*0044*/ 	.byte	0x00, 0xf5, 0x21, 0x00


	//----- nvinfo : EIATTR_SPARSE_MMA_MASK
	.align		4
.L_15:
        /*0048*/ 	.byte	0x03, 0x50
        /*004a*/ 	.short	0x0000


	//----- nvinfo : EIATTR_MAXREG_COUNT
	.align		4
        /*004c*/ 	.byte	0x03, 0x1b
        /*004e*/ 	.short	0x00ff


	//----- nvinfo : EIATTR_MERCURY_ISA_VERSION
	.align		4
        /*0050*/ 	.byte	0x03, 0x5f
        /*0052*/ 	.short	0x0101


	//----- nvinfo : EIATTR_INT_WARP_WIDE_INSTR_OFFSETS
	.align		4
        /*0054*/ 	.byte	0x04, 0x31
        /*0056*/ 	.short	(.L_17 - .L_16)


	//   ....[0]....
.L_16:
        /*0058*/ 	.word	0x00000100


	//   ....[1]....
        /*005c*/ 	.word	0x000001a0


	//----- nvinfo : EIATTR_VRC_CTA_INIT_COUNT
	.align		4
.L_17:
        /*0060*/ 	.byte	0x02, 0x4a
	.zero		1
	.zero		1


	//----- nvinfo : EIATTR_EXIT_INSTR_OFFSETS
	.align		4
        /*0064*/ 	.byte	0x04, 0x1c
        /*0066*/ 	.short	(.L_19 - .L_18)


	//   ....[0]....
.L_18:
        /*0068*/ 	.word	0x00000070


	//   ....[1]....
        /*006c*/ 	.word	0x000000e0


	//   ....[2]....
        /*0070*/ 	.word	0x000001e0


	//----- nvinfo : EIATTR_CBANK_PARAM_SIZE
	.align		4
.L_19:
        /*0074*/ 	.byte	0x03, 0x19
        /*0076*/ 	.short	0x0020


	//----- nvinfo : EIATTR_PARAM_CBANK
	.align		4
        /*0078*/ 	.byte	0x04, 0x0a
        /*007a*/ 	.short	(.L_21 - .L_20)
	.align		4
.L_20:
        /*007c*/ 	.word	index@(.nv.constant0._Z14enqueue_kernelPjS_jS_)
        /*0080*/ 	.short	0x0380
        /*0082*/ 	.short	0x0020


	//----- nvinfo : EIATTR_SW_WAR
	.align		4
.L_21:
        /*0084*/ 	.byte	0x04, 0x36
        /*0086*/ 	.short	(.L_23 - .L_22)
.L_22:
        /*0088*/ 	.word	0x00000008
.L_23:


//--------------------- .nv.callgraph             --------------------------
	.section	.nv.callgraph,"",@"SHT_CUDA_CALLGRAPH"
	.align	4
	.sectionentsize	8
	.align		4
        /*0000*/ 	.word	0x00000000
	.align		4
        /*0004*/ 	.word	0xffffffff
	.align		4
        /*0008*/ 	.word	0x00000000
	.align		4
        /*000c*/ 	.word	0xfffffffe
	.align		4
        /*0010*/ 	.word	0x00000000
	.align		4
        /*0014*/ 	.word	0xfffffffd
	.align		4
        /*0018*/ 	.word	0x00000000
	.align		4
        /*001c*/ 	.word	0xfffffffc


//--------------------- .text._Z14enqueue_kernelPjS_jS_ --------------------------
	.section	.text._Z14enqueue_kernelPjS_jS_,"ax",@progbits
	.align	128
        .global         _Z14enqueue_kernelPjS_jS_
        .type           _Z14enqueue_kernelPjS_jS_,@function
        .size           _Z14enqueue_kernelPjS_jS_,(.L_x_1 - _Z14enqueue_kernelPjS_jS_)
        .other          _Z14enqueue_kernelPjS_jS_,@"STO_CUDA_ENTRY STV_DEFAULT"
_Z14enqueue_kernelPjS_jS_:
.text._Z14enqueue_kernelPjS_jS_:
[----:B------:R-:W-:Y:S01]  /*0000*/  LDC R1, c[0x0][0x37c] ;  /* 0x0000df00ff017b82 */ /* 0x000fe20000000800 */
[----:B------:R-:W0:Y:S07]  /*0010*/  S2R R0, SR_TID.X ;  /* 0x0000000000007919 */ /* 0x000e2e0000002100 */
[----:B------:R-:W0:Y:S01]  /*0020*/  S2UR UR4, SR_CTAID.X ;  /* 0x00000000000479c3 */ /* 0x000e220000002500 */
[----:B------:R-:W1:Y:S07]  /*0030*/  LDCU UR5, c[0x0][0x390] ;  /* 0x00007200ff0577ac */ /* 0x000e6e0008000800 */
[----:B------:R-:W0:Y:S02]  /*0040*/  LDC R5, c[0x0][0x360] ;  /* 0x0000d800ff057b82 */ /* 0x000e240000000800 */
[----:B0-----:R-:W-:-:S05]  /*0050*/  IMAD R5, R5, UR4, R0 ;  /* 0x0000000405057c24 */ /* 0x001fca000f8e0200 */
[----:B-1----:R-:W-:-:S13]  /*0060*/  ISETP.GE.U32.AND P0, PT, R5, UR5, PT ;  /* 0x0000000505007c0c */ /* 0x002fda000bf06070 */
[----:B------:R-:W-:Y:S05]  /*0070*/  @P0 EXIT ;  /* 0x000000000000094d */ /* 0x000fea0003800000 */
[----:B------:R-:W0:Y:S01]  /*0080*/  LDC.64 R2, c[0x0][0x380] ;  /* 0x0000e000ff027b82 */ /* 0x000e220000000a00 */
[----:B------:R-:W1:Y:S01]  /*0090*/  LDCU.64 UR4, c[0x0][0x358] ;  /* 0x00006b00ff0477ac */ /* 0x000e620008000a00 */
[----:B0-----:R-:W-:-:S05]  /*00a0*/  IMAD.WIDE.U32 R2, R5, 0x4, R2 ;  /* 0x0000000405027825 */ /* 0x001fca00078e0002 */
[----:B-1----:R-:W2:Y:S02]  /*00b0*/  LDG.E R7, desc[UR4][R2.64] ;  /* 0x0000000402077981 */ /* 0x002ea4000c1e1900 */
[----:B--2---:R-:W-:-:S04]  /*00c0*/  LOP3.LUT R0, R7, 0x1, RZ, 0xc0, !PT ;  /* 0x0000000107007812 */ /* 0x004fc800078ec0ff */
[----:B------:R-:W-:-:S13]  /*00d0*/  ISETP.NE.U32.AND P0, PT, R0, 0x1, PT ;  /* 0x000000010000780c */ /* 0x000fda0003f05070 */
[----:B------:R-:W-:Y:S05]  /*00e0*/  @!P0 EXIT ;  /* 0x000000000000894d */ /* 0x000fea0003800000 */
[----:B------:R-:W0:Y:S01]  /*00f0*/  S2R R5, SR_LANEID ;  /* 0x0000000000057919 */ /* 0x000e220000000000 */
[----:B------:R-:W-:Y:S01]  /*0100*/  VOTEU.ANY UR6, UPT, PT ;  /* 0x0000000000067886 */ /* 0x000fe200038e0100 */
[----:B------:R-:W1:Y:S01]  /*0110*/  LDC.64 R2, c[0x0][0x398] ;  /* 0x0000e600ff027b82 */ /* 0x000e620000000a00 */
[----:B------:R-:W0:Y:S08]  /*0120*/  FLO.U32 R0, UR6 ;  /* 0x0000000600007d00 */ /* 0x000e3000080e0000 */
[----:B------:R-:W1:Y:S01]  /*0130*/  POPC R11, UR6 ;  /* 0x00000006000b7d09 */ /* 0x000e620008000000 */
[----:B0-----:R-:W-:Y:S01]  /*0140*/  ISETP.EQ.U32.AND P0, PT, R0, R5, PT ;  /* 0x000000050000720c */ /* 0x001fe20003f02070 */
[----:B------:R-:W0:Y:S01]  /*0150*/  S2R R6, SR_LTMASK ;  /* 0x0000000000067919 */ /* 0x000e220000003900 */
[----:B------:R-:W2:Y:S11]  /*0160*/  LDC.64 R4, c[0x0][0x388] ;  /* 0x0000e200ff047b82 */ /* 0x000eb60000000a00 */
[----:B-1----:R-:W3:Y:S01]  /*0170*/  @P0 ATOMG.E.ADD.STRONG.GPU PT, R3, desc[UR4][R2.64], R11 ;  /* 0x8000000b020309a8 */ /* 0x002ee200081ef104 */
[----:B0-----:R-:W-:-:S06]  /*0180*/  LOP3.LUT R6, R6, UR6, RZ, 0xc0, !PT ;  /* 0x0000000606067c12 */ /* 0x001fcc000f8ec0ff */
[----:B------:R-:W0:Y:S01]  /*0190*/  POPC R6, R6 ;  /* 0x0000000600067309 */ /* 0x000e220000000000 */
[----:B---3--:R-:W0:Y:S02]  /*01a0*/  SHFL.IDX PT, R9, R3, R0, 0x1f ;  /* 0x00001f0003097589 */ /* 0x008e2400000e0000 */
[----:B0-----:R-:W-:-:S04]  /*01b0*/  IMAD.IADD R9, R9, 0x1, R6 ;  /* 0x0000000109097824 */ /* 0x001fc800078e0206 */
[----:B--2---:R-:W-:-:S05]  /*01c0*/  IMAD.WIDE.U32 R4, R9, 0x4, R4 ;  /* 0x0000000409047825 */ /* 0x004fca00078e0004 */
[----:B------:R-:W-:Y:S01]  /*01d0*/  STG.E desc[UR4][R4.64], R7 ;  /* 0x0000000704007986 */ /* 0x000fe2000c101904 */
[----:B------:R-:W-:Y:S05]  /*01e0*/  EXIT ;  /* 0x000000000000794d */ /* 0x000fea0003800000 */
.L_x_0:
[----:B------:R-:W-:-:S00]  /*01f0*/  BRA `(.L_x_0) ;  /* 0xfffffffc00fc7947 */ /* 0x000fc0000383ffff */
[----:B------:R-:W-:-:S00]  /*0200*/  NOP ;  /* 0x0000000000007918 */ /* 0x000fc00000000000 */
[----:B------:R-:W-:-:S00]  /*0210*/  NOP ;  /* 0x0000000000007918 */ /* 0x000fc00000000000 */
[----:B------:R-:W-:-:S00]  /*0220*/  NOP ;  /* 0x0000000000007918 */ /* 0x000fc00000000000 */
[----:B------:R-:W-:-:S00]  /*0230*/  NOP ;  /* 0x0000000000007918 */ /* 0x000fc00000000000 */
[----:B------:R-:W-:-:S00]  /*0240*/  NOP ;  /* 0x0000000000007918 */ /* 0x000fc00000000000 */
[----:B------:R-:W-:-:S00]  /*0250*/  NOP ;  /* 0x0000000000007918 */ /* 0x000fc00000000000 */
[----:B------:R-:W-:-:S00]  /*0260*/  NOP ;  /* 0x0000000000007918 */ /* 0x000fc00000000000 */
[----:B------:R-:W-:-:S00]  /*0270*/  NOP ;  /* 0x0000000000007918 */ /* 0x000fc00000000000 */
.L_x_1:


//--------------------- .nv.shared.reserved.0     --------------------------
	.section	.nv.shared.reserved.0,"aw",@nobits
	.weak		__nv_reservedSMEM_offset_0_alias
	.size		__nv_reservedSMEM_offset_0_alias, 0, 64
	.other		__nv_reservedSMEM_offset_0_alias,@"STO_CUDA_RESERVED_SHARED STV_DEFAULT"
__nv_reservedSMEM_offset_0_alias:
	.zero		0
	.zero		64


//--------------------- .nv.constant0._Z14enqueue_kernelPjS_jS_ --------------------------
	.section	.nv.constant0._Z14enqueue_kernelPjS_jS_,"a",@progbits
	.sectionflags	@""
	.align	4
.nv.constant0._Z14enqueue_kernelPjS_jS_:
	.zero		928


//--------------------- SYMBOLS --------------------------

	.type		.nv.reservedSmem.offset0,@object
	.size		.nv.reservedSmem.offset0,0x4
